//
// Generated by NVIDIA NVVM Compiler
//
// Compiler Build ID: CL-36424714
// Cuda compilation tools, release 13.0, V13.0.88
// Based on NVVM 20.0.0
//

.version 9.0
.target sm_100
.address_size 64

	// .globl	_Z13printThreadIdv
.extern .func  (.param .b32 func_retval0) vprintf
(
	.param .b64 vprintf_param_0,
	.param .b64 vprintf_param_1
)
;
.global .align 1 .b8 $str[15] = {84, 104, 114, 101, 97, 100, 32, 73, 100, 58, 32, 37, 100, 10};
.global .align 1 .b8 $str$1[14] = {66, 108, 111, 99, 107, 32, 73, 100, 58, 32, 37, 100, 10};
.global .align 1 .b8 $str$2[15] = {71, 108, 111, 98, 97, 108, 32, 105, 100, 58, 32, 37, 100, 10};

.visible .entry _Z13printThreadIdv()
{
	.local .align 8 .b8 	__local_depot0[8];
	.reg .b64 	%SP;
	.reg .b64 	%SPL;
	.reg .b32 	%r<11>;
	.reg .b64 	%rd<9>;

	mov.u64 	%SPL, __local_depot0;
	cvta.local.u64 	%SP, %SPL;
	add.u64 	%rd1, %SP, 0;
	add.u64 	%rd2, %SPL, 0;
	mov.u32 	%r1, %ctaid.x;
	mov.u32 	%r2, %tid.x;
	mov.u32 	%r3, %ntid.x;
	mad.lo.s32 	%r4, %r1, %r3, %r2;
	st.local.u32 	[%rd2], %r2;
	mov.u64 	%rd3, $str;
	cvta.global.u64 	%rd4, %rd3;
	{ // callseq 0, 0
	.param .b64 param0;
	st.param.b64 	[param0], %rd4;
	.param .b64 param1;
	st.param.b64 	[param1], %rd1;
	.param .b32 retval0;
	call.uni (retval0), 
	vprintf, 
	(
	param0, 
	param1
	);
	ld.param.b32 	%r5, [retval0];
	} // callseq 0
	st.local.u32 	[%rd2], %r1;
	mov.u64 	%rd5, $str$1;
	cvta.global.u64 	%rd6, %rd5;
	{ // callseq 1, 0
	.param .b64 param0;
	st.param.b64 	[param0], %rd6;
	.param .b64 param1;
	st.param.b64 	[param1], %rd1;
	.param .b32 retval0;
	call.uni (retval0), 
	vprintf, 
	(
	param0, 
	param1
	);
	ld.param.b32 	%r7, [retval0];
	} // callseq 1
	st.local.u32 	[%rd2], %r4;
	mov.u64 	%rd7, $str$2;
	cvta.global.u64 	%rd8, %rd7;
	{ // callseq 2, 0
	.param .b64 param0;
	st.param.b64 	[param0], %rd8;
	.param .b64 param1;
	st.param.b64 	[param1], %rd1;
	.param .b32 retval0;
	call.uni (retval0), 
	vprintf, 
	(
	param0, 
	param1
	);
	ld.param.b32 	%r9, [retval0];
	} // callseq 2
	ret;

}


// ===== COMPILED SASS (sm_100) =====

	.target	sm_100

	.elftype	@"ET_EXEC"


//--------------------- .note.nv.tkinfo           --------------------------
	.section	.note.nv.tkinfo,"",@"SHT_NOTE"
	.sectionflags	@"SHF_NOTE_NV_TKINFO"
	.tkinfo
        /*0018*/ 	.word	0x00000002
        /*0030*/ 	.string	""
        /*0030*/ 	.string	"ptxas"
        /*0030*/ 	.string	"Cuda compilation tools, release 13.0, V13.0.88"
        /*0030*/ 	.string	"Build cuda_13.0.r13.0/compiler.36424714_0"
        /*0030*/ 	.string	"-arch sm_100 -m 64 "



//--------------------- .note.nv.cuinfo           --------------------------
	.section	.note.nv.cuinfo,"",@"SHT_NOTE"
	.sectionflags	@"SHF_NOTE_NV_CUINFO"
        /*0018*/ 	.short	0x0002
        /*001a*/ 	.short	0x0064
        /*001c*/ 	.short	0x0082
	.zero		2


//--------------------- .nv.info                  --------------------------
	.section	.nv.info,"",@"SHT_CUDA_INFO"
	.align	4


	//----- nvinfo : EIATTR_REGCOUNT
	.align		4
        /*0000*/ 	.byte	0x04, 0x2f
        /*0002*/ 	.short	(.L_4 - .L_3)
	.align		4
.L_3:
        /*0004*/ 	.word	index@(_Z13printThreadIdv)
        /*0008*/ 	.word	0x00000019


	//----- nvinfo : EIATTR_FRAME_SIZE
	.align		4
.L_4:
        /*000c*/ 	.byte	0x04, 0x11
        /*000e*/ 	.short	(.L_6 - .L_5)
	.align		4
.L_5:
        /*0010*/ 	.word	index@(_Z13printThreadIdv)
        /*0014*/ 	.word	0x00000008


	//----- nvinfo : EIATTR_MIN_STACK_SIZE
	.align		4
.L_6:
        /*0018*/ 	.byte	0x04, 0x12
        /*001a*/ 	.short	(.L_8 - .L_7)
	.align		4
.L_7:
        /*001c*/ 	.word	index@(_Z13printThreadIdv)
        /*0020*/ 	.word	0x00000008
.L_8:


//--------------------- .nv.compat                --------------------------
	.section	.nv.compat,"",@"SHT_CUDA_COMPAT_INFO"
	.align	4
        /*0000*/ 	.byte	0x02, 0x09, 0x00, 0x00, 0x02, 0x02, 0x01, 0x00, 0x02, 0x05, 0x05, 0x00, 0x03, 0x07, 0x01, 0x01
        /*0010*/ 	.byte	0x02, 0x03, 0x00, 0x00, 0x02, 0x06, 0x01, 0x00, 0x04, 0x0b, 0x08, 0x00, 0x09, 0x00, 0x00, 0x00
        /*0020*/ 	.byte	0x00, 0x00, 0x00, 0x00


//--------------------- .nv.info._Z13printThreadIdv --------------------------
	.section	.nv.info._Z13printThreadIdv,"",@"SHT_CUDA_INFO"
	.sectionflags	@""
	.align	4


	//----- nvinfo : EIATTR_CUDA_API_VERSION
	.align		4
        /*0000*/ 	.byte	0x04, 0x37
        /*0002*/ 	.short	(.L_10 - .L_9)
.L_9:
        /*0004*/ 	.word	0x00000082


	//----- nvinfo : EIATTR_SPARSE_MMA_MASK
	.align		4
.L_10:
        /*0008*/ 	.byte	0x03, 0x50
        /*000a*/ 	.short	0x0000


	//----- nvinfo : EIATTR_MAXREG_COUNT
	.align		4
        /*000c*/ 	.byte	0x03, 0x1b
        /*000e*/ 	.short	0x00ff


	//----- nvinfo : EIATTR_EXTERNS
	.align		4
        /*0010*/ 	.byte	0x04, 0x0f
        /*0012*/ 	.short	(.L_12 - .L_11)


	//   ....[0]....
	.align		4
.L_11:
        /*0014*/ 	.word	index@(vprintf)


	//----- nvinfo : EIATTR_MERCURY_ISA_VERSION
	.align		4
.L_12:
        /*0018*/ 	.byte	0x03, 0x5f
        /*001a*/ 	.short	0x0101


	//----- nvinfo : EIATTR_VRC_CTA_INIT_COUNT
	.align		4
        /*001c*/ 	.byte	0x02, 0x4a
	.zero		1
	.zero		1


	//----- nvinfo : EIATTR_SYSCALL_OFFSETS
	.align		4
        /*0020*/ 	.byte	0x04, 0x46
        /*0022*/ 	.short	(.L_14 - .L_13)


	//   ....[0]....
.L_13:
        /*0024*/ 	.word	0x00000130


	//   ....[1]....
        /*0028*/ 	.word	0x000001c0


	//   ....[2]....
        /*002c*/ 	.word	0x00000250


	//----- nvinfo : EIATTR_EXIT_INSTR_OFFSETS
	.align		4
.L_14:
        /*0030*/ 	.byte	0x04, 0x1c
        /*0032*/ 	.short	(.L_16 - .L_15)


	//   ....[0]....
.L_15:
        /*0034*/ 	.word	0x00000260


	//----- nvinfo : EIATTR_SW_WAR
	.align		4
.L_16:
        /*0038*/ 	.byte	0x04, 0x36
        /*003a*/ 	.short	(.L_18 - .L_17)
.L_17:
        /*003c*/ 	.word	0x00000008
.L_18:


//--------------------- .nv.callgraph             --------------------------
	.section	.nv.callgraph,"",@"SHT_CUDA_CALLGRAPH"
	.align	4
	.sectionentsize	8
	.align		4
        /*0000*/ 	.word	0x00000000
	.align		4
        /*0004*/ 	.word	0xffffffff
	.align		4
        /*0008*/ 	.word	index@(_Z13printThreadIdv)
	.align		4
        /*000c*/ 	.word	index@(vprintf)
	.align		4
        /*0010*/ 	.word	0x00000000
	.align		4
        /*0014*/ 	.word	0xfffffffe
	.align		4
        /*0018*/ 	.word	0x00000000
	.align		4
        /*001c*/ 	.word	0xfffffffd
	.align		4
        /*0020*/ 	.word	0x00000000
	.align		4
        /*0024*/ 	.word	0xfffffffc


//--------------------- .nv.constant4             --------------------------
	.section	.nv.constant4,"a",@progbits
	.align	8
	.align		8
.nv.constant4:
        /*0000*/ 	.dword	vprintf
	.align		8
        /*0008*/ 	.dword	$str
	.align		8
        /*0010*/ 	.dword	$str$1
	.align		8
        /*0018*/ 	.dword	$str$2


//--------------------- .text._Z13printThreadIdv  --------------------------
	.section	.text._Z13printThreadIdv,"ax",@progbits
	.align	128
        .global         _Z13printThreadIdv
        .type           _Z13printThreadIdv,@function
        .size           _Z13printThreadIdv,(.L_x_4 - _Z13printThreadIdv)
        .other          _Z13printThreadIdv,@"STO_CUDA_ENTRY STV_DEFAULT"
_Z13printThreadIdv:
.text._Z13printThreadIdv:
[----:B------:R-:W0:Y:S01]  /*0000*/  LDC R1, c[0x0][0x37c] ;  /* 0x0000df00ff017b82 */ /* 0x000e220000000800 */
[----:B------:R-:W1:Y:S01]  /*0010*/  S2R R0, SR_TID.X ;  /* 0x0000000000007919 */ /* 0x000e620000002100 */
[----:B------:R-:W2:Y:S01]  /*0020*/  LDCU UR4, c[0x0][0x2f8] ;  /* 0x00005f00ff0477ac */ /* 0x000ea20008000800 */
[----:B0-----:R-:W-:Y:S01]  /*0030*/  VIADD R1, R1, 0xfffffff8 ;  /* 0xfffffff801017836 */ /* 0x001fe20000000000 */
[----:B------:R-:W-:Y:S01]  /*0040*/  MOV R17, 0x0 ;  /* 0x0000000000117802 */ /* 0x000fe20000000f00 */
[----:B------:R-:W0:Y:S01]  /*0050*/  S2R R22, SR_CTAID.X ;  /* 0x0000000000167919 */ /* 0x000e220000002500 */
[----:B------:R-:W3:Y:S02]  /*0060*/  LDCU UR5, c[0x0][0x2fc] ;  /* 0x00005f80ff0577ac */ /* 0x000ee40008000800 */
[----:B------:R4:W5:Y:S01]  /*0070*/  LDC.64 R8, c[0x4][R17] ;  /* 0x0100000011087b82 */ /* 0x0009620000000a00 */
[----:B------:R-:W1:Y:S01]  /*0080*/  LDCU.64 UR8, c[0x4][0x8] ;  /* 0x01000100ff0877ac */ /* 0x000e620008000a00 */
[----:B------:R-:W0:Y:S01]  /*0090*/  LDCU UR6, c[0x0][0x360] ;  /* 0x00006c00ff0677ac */ /* 0x000e220008000800 */
[----:B--2---:R-:W-:-:S04]  /*00a0*/  IADD3 R16, P0, PT, R1, UR4, RZ ;  /* 0x0000000401107c10 */ /* 0x004fc8000ff1e0ff */
[----:B---3--:R-:W-:Y:S01]  /*00b0*/  IADD3.X R2, PT, PT, RZ, UR5, RZ, P0, !PT ;  /* 0x00000005ff027c10 */ /* 0x008fe200087fe4ff */
[----:B------:R-:W-:Y:S02]  /*00c0*/  IMAD.MOV.U32 R6, RZ, RZ, R16 ;  /* 0x000000ffff067224 */ /* 0x000fe400078e0010 */
[----:B-1----:R-:W-:Y:S01]  /*00d0*/  IMAD.U32 R4, RZ, RZ, UR8 ;  /* 0x00000008ff047e24 */ /* 0x002fe2000f8e00ff */
[----:B------:R-:W-:Y:S01]  /*00e0*/  MOV R7, R2 ;  /* 0x0000000200077202 */ /* 0x000fe20000000f00 */
[----:B------:R-:W-:Y:S01]  /*00f0*/  IMAD.U32 R5, RZ, RZ, UR9 ;  /* 0x00000009ff057e24 */ /* 0x000fe2000f8e00ff */
[----:B------:R4:W-:Y:S01]  /*0100*/  STL [R1], R0 ;  /* 0x0000000001007387 */ /* 0x0009e20000100800 */
[----:B0-----:R-:W-:-:S07]  /*0110*/  IMAD R18, R22, UR6, R0 ;  /* 0x0000000616127c24 */ /* 0x001fce000f8e0200 */
[----:B------:R-:W-:-:S07]  /*0120*/  LEPC R20, `(.L_x_0) ;  /* 0x000000001014794e */ /* 0x000fce0000000000 */
[----:B----45:R-:W-:Y:S05]  /*0130*/  CALL.ABS.NOINC R8 ;  /* 0x0000000008007343 */ /* 0x030fea0003c00000 */
.L_x_0:
[----:B------:R0:W-:Y:S01]  /*0140*/  STL [R1], R22 ;  /* 0x0000001601007387 */ /* 0x0001e20000100800 */
[----:B------:R0:W1:Y:S01]  /*0150*/  LDC.64 R8, c[0x4][R17] ;  /* 0x0100000011087b82 */ /* 0x0000620000000a00 */
[----:B------:R-:W2:Y:S01]  /*0160*/  LDCU.64 UR4, c[0x4][0x10] ;  /* 0x01000200ff0477ac */ /* 0x000ea20008000a00 */
[----:B------:R-:W-:Y:S01]  /*0170*/  IMAD.MOV.U32 R6, RZ, RZ, R16 ;  /* 0x000000ffff067224 */ /* 0x000fe200078e0010 */
[----:B------:R-:W-:Y:S01]  /*0180*/  MOV R7, R2 ;  /* 0x0000000200077202 */ /* 0x000fe20000000f00 */
[----:B--2---:R-:W-:Y:S01]  /*0190*/  IMAD.U32 R4, RZ, RZ, UR4 ;  /* 0x00000004ff047e24 */ /* 0x004fe2000f8e00ff */
[----:B0-----:R-:W-:-:S07]  /*01a0*/  MOV R5, UR5 ;  /* 0x0000000500057c02 */ /* 0x001fce0008000f00 */
[----:B------:R-:W-:-:S07]  /*01b0*/  LEPC R20, `(.L_x_1) ;  /* 0x000000001014794e */ /* 0x000fce0000000000 */
[----:B-1----:R-:W-:Y:S05]  /*01c0*/  CALL.ABS.NOINC R8 ;  /* 0x0000000008007343 */ /* 0x002fea0003c00000 */
.L_x_1:
        /* <DEDUP_REMOVED lines=9> */
.L_x_2:
[----:B------:R-:W-:Y:S05]  /*0260*/  EXIT ;  /* 0x000000000000794d */ /* 0x000fea0003800000 */
.L_x_3:
[----:B------:R-:W-:-:S00]  /*0270*/  BRA `(.L_x_3) ;  /* 0xfffffffc00fc7947 */ /* 0x000fc0000383ffff */
[----:B------:R-:W-:-:S00]  /*0280*/  NOP ;  /* 0x0000000000007918 */ /* 0x000fc00000000000 */
[----:B------:R-:W-:-:S00]  /*0290*/  NOP ;  /* 0x0000000000007918 */ /* 0x000fc00000000000 */
[----:B------:R-:W-:-:S00]  /*02a0*/  NOP ;  /* 0x0000000000007918 */ /* 0x000fc00000000000 */
[----:B------:R-:W-:-:S00]  /*02b0*/  NOP ;  /* 0x0000000000007918 */ /* 0x000fc00000000000 */
[----:B------:R-:W-:-:S00]  /*02c0*/  NOP ;  /* 0x0000000000007918 */ /* 0x000fc00000000000 */
[----:B------:R-:W-:-:S00]  /*02d0*/  NOP ;  /* 0x0000000000007918 */ /* 0x000fc00000000000 */
[----:B------:R-:W-:-:S00]  /*02e0*/  NOP ;  /* 0x0000000000007918 */ /* 0x000fc00000000000 */
[----:B------:R-:W-:-:S00]  /*02f0*/  NOP ;  /* 0x0000000000007918 */ /* 0x000fc00000000000 */
.L_x_4:


//--------------------- .nv.global.init           --------------------------
	.section	.nv.global.init,"aw",@progbits
.nv.global.init:
	.type		$str$1,@object
	.size		$str$1,($str$2 - $str$1)
$str$1:
        /*0000*/ 	.byte	0x42, 0x6c, 0x6f, 0x63, 0x6b, 0x20, 0x49, 0x64, 0x3a, 0x20, 0x25, 0x64, 0x0a, 0x00
	.type		$str$2,@object
	.size		$str$2,($str - $str$2)
$str$2:
        /*000e*/ 	.byte	0x47, 0x6c, 0x6f, 0x62, 0x61, 0x6c, 0x20, 0x69, 0x64, 0x3a, 0x20, 0x25, 0x64, 0x0a, 0x00
	.type		$str,@object
	.size		$str,(.L_0 - $str)
$str:
        /*001d*/ 	.byte	0x54, 0x68, 0x72, 0x65, 0x61, 0x64, 0x20, 0x49, 0x64, 0x3a, 0x20, 0x25, 0x64, 0x0a, 0x00
.L_0:


//--------------------- .nv.shared.reserved.0     --------------------------
	.section	.nv.shared.reserved.0,"aw",@nobits
	.weak		__nv_reservedSMEM_offset_0_alias
	.size		__nv_reservedSMEM_offset_0_alias, 0, 64
	.other		__nv_reservedSMEM_offset_0_alias,@"STO_CUDA_RESERVED_SHARED STV_DEFAULT"
__nv_reservedSMEM_offset_0_alias:
	.zero		0
	.zero		64


//--------------------- .nv.constant0._Z13printThreadIdv --------------------------
	.section	.nv.constant0._Z13printThreadIdv,"a",@progbits
	.sectionflags	@""
	.align	4
.nv.constant0._Z13printThreadIdv:
	.zero		896


//--------------------- SYMBOLS --------------------------

	.type		.nv.reservedSmem.offset0,@object
	.size		.nv.reservedSmem.offset0,0x4
	.type		vprintf,@function
